//
// Generated by NVIDIA NVVM Compiler
//
// Compiler Build ID: CL-36424714
// Cuda compilation tools, release 13.0, V13.0.88
// Based on NVVM 20.0.0
//

.version 9.0
.target sm_100
.address_size 64

	// .globl	_Z7kernel1PiS_iii

.visible .entry _Z7kernel1PiS_iii(
	.param .u64 .ptr .align 1 _Z7kernel1PiS_iii_param_0,
	.param .u64 .ptr .align 1 _Z7kernel1PiS_iii_param_1,
	.param .u32 _Z7kernel1PiS_iii_param_2,
	.param .u32 _Z7kernel1PiS_iii_param_3,
	.param .u32 _Z7kernel1PiS_iii_param_4
)
{


	ret;

}
	// .globl	_Z7kernel2PiS_iii
.visible .entry _Z7kernel2PiS_iii(
	.param .u64 .ptr .align 1 _Z7kernel2PiS_iii_param_0,
	.param .u64 .ptr .align 1 _Z7kernel2PiS_iii_param_1,
	.param .u32 _Z7kernel2PiS_iii_param_2,
	.param .u32 _Z7kernel2PiS_iii_param_3,
	.param .u32 _Z7kernel2PiS_iii_param_4
)
{


	ret;

}
	// .globl	_Z7kernel3PiS_iii
.visible .entry _Z7kernel3PiS_iii(
	.param .u64 .ptr .align 1 _Z7kernel3PiS_iii_param_0,
	.param .u64 .ptr .align 1 _Z7kernel3PiS_iii_param_1,
	.param .u32 _Z7kernel3PiS_iii_param_2,
	.param .u32 _Z7kernel3PiS_iii_param_3,
	.param .u32 _Z7kernel3PiS_iii_param_4
)
{


	ret;

}


// ===== COMPILED SASS (sm_100) =====

	.target	sm_100

	.elftype	@"ET_EXEC"


//--------------------- .note.nv.tkinfo           --------------------------
	.section	.note.nv.tkinfo,"",@"SHT_NOTE"
	.sectionflags	@"SHF_NOTE_NV_TKINFO"
	.tkinfo
        /*0018*/ 	.word	0x00000002
        /*0030*/ 	.string	""
        /*0030*/ 	.string	"ptxas"
        /*0030*/ 	.string	"Cuda compilation tools, release 13.0, V13.0.88"
        /*0030*/ 	.string	"Build cuda_13.0.r13.0/compiler.36424714_0"
        /*0030*/ 	.string	"-arch sm_100 -m 64 "



//--------------------- .note.nv.cuinfo           --------------------------
	.section	.note.nv.cuinfo,"",@"SHT_NOTE"
	.sectionflags	@"SHF_NOTE_NV_CUINFO"
        /*0018*/ 	.short	0x0002
        /*001a*/ 	.short	0x0064
        /*001c*/ 	.short	0x0082
	.zero		2


//--------------------- .nv.info                  --------------------------
	.section	.nv.info,"",@"SHT_CUDA_INFO"
	.align	4


	//----- nvinfo : EIATTR_REGCOUNT
	.align		4
        /*0000*/ 	.byte	0x04, 0x2f
        /*0002*/ 	.short	(.L_1 - .L_0)
	.align		4
.L_0:
        /*0004*/ 	.word	index@(_Z7kernel1PiS_iii)
        /*0008*/ 	.word	0x00000004


	//----- nvinfo : EIATTR_FRAME_SIZE
	.align		4
.L_1:
        /*000c*/ 	.byte	0x04, 0x11
        /*000e*/ 	.short	(.L_3 - .L_2)
	.align		4
.L_2:
        /*0010*/ 	.word	index@(_Z7kernel1PiS_iii)
        /*0014*/ 	.word	0x00000000


	//----- nvinfo : EIATTR_REGCOUNT
	.align		4
.L_3:
        /*0018*/ 	.byte	0x04, 0x2f
        /*001a*/ 	.short	(.L_5 - .L_4)
	.align		4
.L_4:
        /*001c*/ 	.word	index@(_Z7kernel2PiS_iii)
        /*0020*/ 	.word	0x00000004


	//----- nvinfo : EIATTR_FRAME_SIZE
	.align		4
.L_5:
        /*0024*/ 	.byte	0x04, 0x11
        /*0026*/ 	.short	(.L_7 - .L_6)
	.align		4
.L_6:
        /*0028*/ 	.word	index@(_Z7kernel2PiS_iii)
        /*002c*/ 	.word	0x00000000


	//----- nvinfo : EIATTR_REGCOUNT
	.align		4
.L_7:
        /*0030*/ 	.byte	0x04, 0x2f
        /*0032*/ 	.short	(.L_9 - .L_8)
	.align		4
.L_8:
        /*0034*/ 	.word	index@(_Z7kernel3PiS_iii)
        /*0038*/ 	.word	0x00000004


	//----- nvinfo : EIATTR_FRAME_SIZE
	.align		4
.L_9:
        /*003c*/ 	.byte	0x04, 0x11
        /*003e*/ 	.short	(.L_11 - .L_10)
	.align		4
.L_10:
        /*0040*/ 	.word	index@(_Z7kernel3PiS_iii)
        /*0044*/ 	.word	0x00000000


	//----- nvinfo : EIATTR_MIN_STACK_SIZE
	.align		4
.L_11:
        /*0048*/ 	.byte	0x04, 0x12
        /*004a*/ 	.short	(.L_13 - .L_12)
	.align		4
.L_12:
        /*004c*/ 	.word	index@(_Z7kernel3PiS_iii)
        /*0050*/ 	.word	0x00000000


	//----- nvinfo : EIATTR_MIN_STACK_SIZE
	.align		4
.L_13:
        /*0054*/ 	.byte	0x04, 0x12
        /*0056*/ 	.short	(.L_15 - .L_14)
	.align		4
.L_14:
        /*0058*/ 	.word	index@(_Z7kernel2PiS_iii)
        /*005c*/ 	.word	0x00000000


	//----- nvinfo : EIATTR_MIN_STACK_SIZE
	.align		4
.L_15:
        /*0060*/ 	.byte	0x04, 0x12
        /*0062*/ 	.short	(.L_17 - .L_16)
	.align		4
.L_16:
        /*0064*/ 	.word	index@(_Z7kernel1PiS_iii)
        /*0068*/ 	.word	0x00000000
.L_17:


//--------------------- .nv.compat                --------------------------
	.section	.nv.compat,"",@"SHT_CUDA_COMPAT_INFO"
	.align	4
        /*0000*/ 	.byte	0x02, 0x09, 0x00, 0x00, 0x02, 0x02, 0x01, 0x00, 0x02, 0x05, 0x05, 0x00, 0x03, 0x07, 0x01, 0x01
        /*0010*/ 	.byte	0x02, 0x03, 0x00, 0x00, 0x02, 0x06, 0x01, 0x00, 0x04, 0x0b, 0x08, 0x00, 0x09, 0x00, 0x00, 0x00
        /*0020*/ 	.byte	0x00, 0x00, 0x00, 0x00


//--------------------- .nv.info._Z7kernel3PiS_iii --------------------------
	.section	.nv.info._Z7kernel3PiS_iii,"",@"SHT_CUDA_INFO"
	.sectionflags	@""
	.align	4


	//----- nvinfo : EIATTR_CUDA_API_VERSION
	.align		4
        /*0000*/ 	.byte	0x04, 0x37
        /*0002*/ 	.short	(.L_19 - .L_18)
.L_18:
        /*0004*/ 	.word	0x00000082


	//----- nvinfo : EIATTR_KPARAM_INFO
	.align		4
.L_19:
        /*0008*/ 	.byte	0x04, 0x17
        /*000a*/ 	.short	(.L_21 - .L_20)
.L_20:
        /*000c*/ 	.word	0x00000000
        /*0010*/ 	.short	0x0004
        /*0012*/ 	.short	0x0018
        /*0014*/ 	.byte	0x00, 0xf0, 0x11, 0x00


	//----- nvinfo : EIATTR_KPARAM_INFO
	.align		4
.L_21:
        /*0018*/ 	.byte	0x04, 0x17
        /*001a*/ 	.short	(.L_23 - .L_22)
.L_22:
        /*001c*/ 	.word	0x00000000
        /*0020*/ 	.short	0x0003
        /*0022*/ 	.short	0x0014
        /*0024*/ 	.byte	0x00, 0xf0, 0x11, 0x00


	//----- nvinfo : EIATTR_KPARAM_INFO
	.align		4
.L_23:
        /*0028*/ 	.byte	0x04, 0x17
        /*002a*/ 	.short	(.L_25 - .L_24)
.L_24:
        /*002c*/ 	.word	0x00000000
        /*0030*/ 	.short	0x0002
        /*0032*/ 	.short	0x0010
        /*0034*/ 	.byte	0x00, 0xf0, 0x11, 0x00


	//----- nvinfo : EIATTR_KPARAM_INFO
	.align		4
.L_25:
        /*0038*/ 	.byte	0x04, 0x17
        /*003a*/ 	.short	(.L_27 - .L_26)
.L_26:
        /*003c*/ 	.word	0x00000000
        /*0040*/ 	.short	0x0001
        /*0042*/ 	.short	0x0008
        /*0044*/ 	.byte	0x00, 0xf5, 0x21, 0x00


	//----- nvinfo : EIATTR_KPARAM_INFO
	.align		4
.L_27:
        /*0048*/ 	.byte	0x04, 0x17
        /*004a*/ 	.short	(.L_29 - .L_28)
.L_28:
        /*004c*/ 	.word	0x00000000
        /*0050*/ 	.short	0x0000
        /*0052*/ 	.short	0x0000
        /*0054*/ 	.byte	0x00, 0xf5, 0x21, 0x00


	//----- nvinfo : EIATTR_SPARSE_MMA_MASK
	.align		4
.L_29:
        /*0058*/ 	.byte	0x03, 0x50
        /*005a*/ 	.short	0x0000


	//----- nvinfo : EIATTR_MAXREG_COUNT
	.align		4
        /*005c*/ 	.byte	0x03, 0x1b
        /*005e*/ 	.short	0x00ff


	//----- nvinfo : EIATTR_MERCURY_ISA_VERSION
	.align		4
        /*0060*/ 	.byte	0x03, 0x5f
        /*0062*/ 	.short	0x0101


	//----- nvinfo : EIATTR_VRC_CTA_INIT_COUNT
	.align		4
        /*0064*/ 	.byte	0x02, 0x4a
	.zero		1
	.zero		1


	//----- nvinfo : EIATTR_EXIT_INSTR_OFFSETS
	.align		4
        /*0068*/ 	.byte	0x04, 0x1c
        /*006a*/ 	.short	(.L_31 - .L_30)


	//   ....[0]....
.L_30:
        /*006c*/ 	.word	0x00000010


	//----- nvinfo : EIATTR_CBANK_PARAM_SIZE
	.align		4
.L_31:
        /*0070*/ 	.byte	0x03, 0x19
        /*0072*/ 	.short	0x001c


	//----- nvinfo : EIATTR_PARAM_CBANK
	.align		4
        /*0074*/ 	.byte	0x04, 0x0a
        /*0076*/ 	.short	(.L_33 - .L_32)
	.align		4
.L_32:
        /*0078*/ 	.word	index@(.nv.constant0._Z7kernel3PiS_iii)
        /*007c*/ 	.short	0x0380
        /*007e*/ 	.short	0x001c


	//----- nvinfo : EIATTR_SW_WAR
	.align		4
.L_33:
        /*0080*/ 	.byte	0x04, 0x36
        /*0082*/ 	.short	(.L_35 - .L_34)
.L_34:
        /*0084*/ 	.word	0x00000008
.L_35:


//--------------------- .nv.info._Z7kernel2PiS_iii --------------------------
	.section	.nv.info._Z7kernel2PiS_iii,"",@"SHT_CUDA_INFO"
	.sectionflags	@""
	.align	4


	//----- nvinfo : EIATTR_CUDA_API_VERSION
	.align		4
        /*0000*/ 	.byte	0x04, 0x37
        /*0002*/ 	.short	(.L_37 - .L_36)
.L_36:
        /*0004*/ 	.word	0x00000082


	//----- nvinfo : EIATTR_KPARAM_INFO
	.align		4
.L_37:
        /*0008*/ 	.byte	0x04, 0x17
        /*000a*/ 	.short	(.L_39 - .L_38)
.L_38:
        /*000c*/ 	.word	0x00000000
        /*0010*/ 	.short	0x0004
        /*0012*/ 	.short	0x0018
        /*0014*/ 	.byte	0x00, 0xf0, 0x11, 0x00


	//----- nvinfo : EIATTR_KPARAM_INFO
	.align		4
.L_39:
        /*0018*/ 	.byte	0x04, 0x17
        /*001a*/ 	.short	(.L_41 - .L_40)
.L_40:
        /*001c*/ 	.word	0x00000000
        /*0020*/ 	.short	0x0003
        /*0022*/ 	.short	0x0014
        /*0024*/ 	.byte	0x00, 0xf0, 0x11, 0x00


	//----- nvinfo : EIATTR_KPARAM_INFO
	.align		4
.L_41:
        /*0028*/ 	.byte	0x04, 0x17
        /*002a*/ 	.short	(.L_43 - .L_42)
.L_42:
        /*002c*/ 	.word	0x00000000
        /*0030*/ 	.short	0x0002
        /*0032*/ 	.short	0x0010
        /*0034*/ 	.byte	0x00, 0xf0, 0x11, 0x00


	//----- nvinfo : EIATTR_KPARAM_INFO
	.align		4
.L_43:
        /*0038*/ 	.byte	0x04, 0x17
        /*003a*/ 	.short	(.L_45 - .L_44)
.L_44:
        /*003c*/ 	.word	0x00000000
        /*0040*/ 	.short	0x0001
        /*0042*/ 	.short	0x0008
        /*0044*/ 	.byte	0x00, 0xf5, 0x21, 0x00


	//----- nvinfo : EIATTR_KPARAM_INFO
	.align		4
.L_45:
        /*0048*/ 	.byte	0x04, 0x17
        /*004a*/ 	.short	(.L_47 - .L_46)
.L_46:
        /*004c*/ 	.word	0x00000000
        /*0050*/ 	.short	0x0000
        /*0052*/ 	.short	0x0000
        /*0054*/ 	.byte	0x00, 0xf5, 0x21, 0x00


	//----- nvinfo : EIATTR_SPARSE_MMA_MASK
	.align		4
.L_47:
        /*0058*/ 	.byte	0x03, 0x50
        /*005a*/ 	.short	0x0000


	//----- nvinfo : EIATTR_MAXREG_COUNT
	.align		4
        /*005c*/ 	.byte	0x03, 0x1b
        /*005e*/ 	.short	0x00ff


	//----- nvinfo : EIATTR_MERCURY_ISA_VERSION
	.align		4
        /*0060*/ 	.byte	0x03, 0x5f
        /*0062*/ 	.short	0x0101


	//----- nvinfo : EIATTR_VRC_CTA_INIT_COUNT
	.align		4
        /*0064*/ 	.byte	0x02, 0x4a
	.zero		1
	.zero		1


	//----- nvinfo : EIATTR_EXIT_INSTR_OFFSETS
	.align		4
        /*0068*/ 	.byte	0x04, 0x1c
        /*006a*/ 	.short	(.L_49 - .L_48)


	//   ....[0]....
.L_48:
        /*006c*/ 	.word	0x00000010


	//----- nvinfo : EIATTR_CBANK_PARAM_SIZE
	.align		4
.L_49:
        /*0070*/ 	.byte	0x03, 0x19
        /*0072*/ 	.short	0x001c


	//----- nvinfo : EIATTR_PARAM_CBANK
	.align		4
        /*0074*/ 	.byte	0x04, 0x0a
        /*0076*/ 	.short	(.L_51 - .L_50)
	.align		4
.L_50:
        /*0078*/ 	.word	index@(.nv.constant0._Z7kernel2PiS_iii)
        /*007c*/ 	.short	0x0380
        /*007e*/ 	.short	0x001c


	//----- nvinfo : EIATTR_SW_WAR
	.align		4
.L_51:
        /*0080*/ 	.byte	0x04, 0x36
        /*0082*/ 	.short	(.L_53 - .L_52)
.L_52:
        /*0084*/ 	.word	0x00000008
.L_53:


//--------------------- .nv.info._Z7kernel1PiS_iii --------------------------
	.section	.nv.info._Z7kernel1PiS_iii,"",@"SHT_CUDA_INFO"
	.sectionflags	@""
	.align	4


	//----- nvinfo : EIATTR_CUDA_API_VERSION
	.align		4
        /*0000*/ 	.byte	0x04, 0x37
        /*0002*/ 	.short	(.L_55 - .L_54)
.L_54:
        /*0004*/ 	.word	0x00000082


	//----- nvinfo : EIATTR_KPARAM_INFO
	.align		4
.L_55:
        /*0008*/ 	.byte	0x04, 0x17
        /*000a*/ 	.short	(.L_57 - .L_56)
.L_56:
        /*000c*/ 	.word	0x00000000
        /*0010*/ 	.short	0x0004
        /*0012*/ 	.short	0x0018
        /*0014*/ 	.byte	0x00, 0xf0, 0x11, 0x00


	//----- nvinfo : EIATTR_KPARAM_INFO
	.align		4
.L_57:
        /*0018*/ 	.byte	0x04, 0x17
        /*001a*/ 	.short	(.L_59 - .L_58)
.L_58:
        /*001c*/ 	.word	0x00000000
        /*0020*/ 	.short	0x0003
        /*0022*/ 	.short	0x0014
        /*0024*/ 	.byte	0x00, 0xf0, 0x11, 0x00


	//----- nvinfo : EIATTR_KPARAM_INFO
	.align		4
.L_59:
        /*0028*/ 	.byte	0x04, 0x17
        /*002a*/ 	.short	(.L_61 - .L_60)
.L_60:
        /*002c*/ 	.word	0x00000000
        /*0030*/ 	.short	0x0002
        /*0032*/ 	.short	0x0010
        /*0034*/ 	.byte	0x00, 0xf0, 0x11, 0x00


	//----- nvinfo : EIATTR_KPARAM_INFO
	.align		4
.L_61:
        /*0038*/ 	.byte	0x04, 0x17
        /*003a*/ 	.short	(.L_63 - .L_62)
.L_62:
        /*003c*/ 	.word	0x00000000
        /*0040*/ 	.short	0x0001
        /*0042*/ 	.short	0x0008
        /*0044*/ 	.byte	0x00, 0xf5, 0x21, 0x00


	//----- nvinfo : EIATTR_KPARAM_INFO
	.align		4
.L_63:
        /*0048*/ 	.byte	0x04, 0x17
        /*004a*/ 	.short	(.L_65 - .L_64)
.L_64:
        /*004c*/ 	.word	0x00000000
        /*0050*/ 	.short	0x0000
        /*0052*/ 	.short	0x0000
        /*0054*/ 	.byte	0x00, 0xf5, 0x21, 0x00


	//----- nvinfo : EIATTR_SPARSE_MMA_MASK
	.align		4
.L_65:
        /*0058*/ 	.byte	0x03, 0x50
        /*005a*/ 	.short	0x0000


	//----- nvinfo : EIATTR_MAXREG_COUNT
	.align		4
        /*005c*/ 	.byte	0x03, 0x1b
        /*005e*/ 	.short	0x00ff


	//----- nvinfo : EIATTR_MERCURY_ISA_VERSION
	.align		4
        /*0060*/ 	.byte	0x03, 0x5f
        /*0062*/ 	.short	0x0101


	//----- nvinfo : EIATTR_VRC_CTA_INIT_COUNT
	.align		4
        /*0064*/ 	.byte	0x02, 0x4a
	.zero		1
	.zero		1


	//----- nvinfo : EIATTR_EXIT_INSTR_OFFSETS
	.align		4
        /*0068*/ 	.byte	0x04, 0x1c
        /*006a*/ 	.short	(.L_67 - .L_66)


	//   ....[0]....
.L_66:
        /*006c*/ 	.word	0x00000010


	//----- nvinfo : EIATTR_CBANK_PARAM_SIZE
	.align		4
.L_67:
        /*0070*/ 	.byte	0x03, 0x19
        /*0072*/ 	.short	0x001c


	//----- nvinfo : EIATTR_PARAM_CBANK
	.align		4
        /*0074*/ 	.byte	0x04, 0x0a
        /*0076*/ 	.short	(.L_69 - .L_68)
	.align		4
.L_68:
        /*0078*/ 	.word	index@(.nv.constant0._Z7kernel1PiS_iii)
        /*007c*/ 	.short	0x0380
        /*007e*/ 	.short	0x001c


	//----- nvinfo : EIATTR_SW_WAR
	.align		4
.L_69:
        /*0080*/ 	.byte	0x04, 0x36
        /*0082*/ 	.short	(.L_71 - .L_70)
.L_70:
        /*0084*/ 	.word	0x00000008
.L_71:


//--------------------- .nv.callgraph             --------------------------
	.section	.nv.callgraph,"",@"SHT_CUDA_CALLGRAPH"
	.align	4
	.sectionentsize	8
	.align		4
        /*0000*/ 	.word	0x00000000
	.align		4
        /*0004*/ 	.word	0xffffffff
	.align		4
        /*0008*/ 	.word	0x00000000
	.align		4
        /*000c*/ 	.word	0xfffffffe
	.align		4
        /*0010*/ 	.word	0x00000000
	.align		4
        /*0014*/ 	.word	0xfffffffd
	.align		4
        /*0018*/ 	.word	0x00000000
	.align		4
        /*001c*/ 	.word	0xfffffffc


//--------------------- .text._Z7kernel3PiS_iii   --------------------------
	.section	.text._Z7kernel3PiS_iii,"ax",@progbits
	.align	128
        .global         _Z7kernel3PiS_iii
        .type           _Z7kernel3PiS_iii,@function
        .size           _Z7kernel3PiS_iii,(.L_x_3 - _Z7kernel3PiS_iii)
        .other          _Z7kernel3PiS_iii,@"STO_CUDA_ENTRY STV_DEFAULT"
_Z7kernel3PiS_iii:
.text._Z7kernel3PiS_iii:
[----:B------:R-:W-:Y:S01]  /*0000*/  LDC R1, c[0x0][0x37c] ;  /* 0x0000df00ff017b82 */ /* 0x000fe20000000800 */
[----:B------:R-:W-:Y:S05]  /*0010*/  EXIT ;  /* 0x000000000000794d */ /* 0x000fea0003800000 */
.L_x_0:
[----:B------:R-:W-:-:S00]  /*0020*/  BRA `(.L_x_0) ;  /* 0xfffffffc00fc7947 */ /* 0x000fc0000383ffff */
[----:B------:R-:W-:-:S00]  /*0030*/  NOP ;  /* 0x0000000000007918 */ /* 0x000fc00000000000 */
        /* <DEDUP_REMOVED lines=12> */
.L_x_3:


//--------------------- .text._Z7kernel2PiS_iii   --------------------------
	.section	.text._Z7kernel2PiS_iii,"ax",@progbits
	.align	128
        .global         _Z7kernel2PiS_iii
        .type           _Z7kernel2PiS_iii,@function
        .size           _Z7kernel2PiS_iii,(.L_x_4 - _Z7kernel2PiS_iii)
        .other          _Z7kernel2PiS_iii,@"STO_CUDA_ENTRY STV_DEFAULT"
_Z7kernel2PiS_iii:
.text._Z7kernel2PiS_iii:
[----:B------:R-:W-:Y:S01]  /*0000*/  LDC R1, c[0x0][0x37c] ;  /* 0x0000df00ff017b82 */ /* 0x000fe20000000800 */
[----:B------:R-:W-:Y:S05]  /*0010*/  EXIT ;  /* 0x000000000000794d */ /* 0x000fea0003800000 */
.L_x_1:
        /* <DEDUP_REMOVED lines=14> */
.L_x_4:


//--------------------- .text._Z7kernel1PiS_iii   --------------------------
	.section	.text._Z7kernel1PiS_iii,"ax",@progbits
	.align	128
        .global         _Z7kernel1PiS_iii
        .type           _Z7kernel1PiS_iii,@function
        .size           _Z7kernel1PiS_iii,(.L_x_5 - _Z7kernel1PiS_iii)
        .other          _Z7kernel1PiS_iii,@"STO_CUDA_ENTRY STV_DEFAULT"
_Z7kernel1PiS_iii:
.text._Z7kernel1PiS_iii:
[----:B------:R-:W-:Y:S01]  /*0000*/  LDC R1, c[0x0][0x37c] ;  /* 0x0000df00ff017b82 */ /* 0x000fe20000000800 */
[----:B------:R-:W-:Y:S05]  /*0010*/  EXIT ;  /* 0x000000000000794d */ /* 0x000fea0003800000 */
.L_x_2:
        /* <DEDUP_REMOVED lines=14> */
.L_x_5:


//--------------------- .nv.shared.reserved.0     --------------------------
	.section	.nv.shared.reserved.0,"aw",@nobits
	.weak		__nv_reservedSMEM_offset_0_alias
	.size		__nv_reservedSMEM_offset_0_alias, 0, 64
	.other		__nv_reservedSMEM_offset_0_alias,@"STO_CUDA_RESERVED_SHARED STV_DEFAULT"
__nv_reservedSMEM_offset_0_alias:
	.zero		0
	.zero		64


//--------------------- .nv.constant0._Z7kernel3PiS_iii --------------------------
	.section	.nv.constant0._Z7kernel3PiS_iii,"a",@progbits
	.sectionflags	@""
	.align	4
.nv.constant0._Z7kernel3PiS_iii:
	.zero		924


//--------------------- .nv.constant0._Z7kernel2PiS_iii --------------------------
	.section	.nv.constant0._Z7kernel2PiS_iii,"a",@progbits
	.sectionflags	@""
	.align	4
.nv.constant0._Z7kernel2PiS_iii:
	.zero		924


//--------------------- .nv.constant0._Z7kernel1PiS_iii --------------------------
	.section	.nv.constant0._Z7kernel1PiS_iii,"a",@progbits
	.sectionflags	@""
	.align	4
.nv.constant0._Z7kernel1PiS_iii:
	.zero		924


//--------------------- SYMBOLS --------------------------

	.type		.nv.reservedSmem.offset0,@object
	.size		.nv.reservedSmem.offset0,0x4
